//
// Generated by NVIDIA NVVM Compiler
//
// Compiler Build ID: CL-36424714
// Cuda compilation tools, release 13.0, V13.0.88
// Based on NVVM 20.0.0
//

.version 9.0
.target sm_100
.address_size 64

	// .globl	_Z6changePcS_i

.visible .entry _Z6changePcS_i(
	.param .u64 .ptr .align 1 _Z6changePcS_i_param_0,
	.param .u64 .ptr .align 1 _Z6changePcS_i_param_1,
	.param .u32 _Z6changePcS_i_param_2
)
{
	.reg .pred 	%p<7>;
	.reg .b16 	%rs<6>;
	.reg .b32 	%r<34>;
	.reg .b64 	%rd<19>;

	ld.param.u64 	%rd6, [_Z6changePcS_i_param_0];
	ld.param.u64 	%rd7, [_Z6changePcS_i_param_1];
	ld.param.u32 	%r17, [_Z6changePcS_i_param_2];
	cvta.to.global.u64 	%rd1, %rd7;
	cvta.to.global.u64 	%rd2, %rd6;
	mov.u32 	%r1, %tid.x;
	setp.eq.s32 	%p1, %r1, 0;
	mov.b32 	%r28, 0;
	@%p1 bra 	$L__BB0_2;
	add.s32 	%r19, %r1, -1;
	add.s32 	%r20, %r17, -1;
	mad.lo.s32 	%r21, %r19, %r20, %r17;
	add.s32 	%r22, %r1, -2;
	mul.wide.u32 	%rd8, %r19, %r22;
	shr.u64 	%rd9, %rd8, 1;
	cvt.u32.u64 	%r23, %rd9;
	sub.s32 	%r28, %r21, %r23;
$L__BB0_2:
	sub.s32 	%r4, %r17, %r1;
	add.s32 	%r24, %r4, %r28;
	setp.ge.s32 	%p2, %r28, %r24;
	@%p2 bra 	$L__BB0_9;
	and.b32  	%r5, %r4, 3;
	setp.eq.s32 	%p3, %r5, 0;
	mov.u32 	%r31, %r28;
	@%p3 bra 	$L__BB0_6;
	cvt.s64.s32 	%rd10, %r28;
	sub.s64 	%rd3, %rd2, %rd10;
	neg.s32 	%r29, %r5;
	mov.u32 	%r31, %r28;
$L__BB0_5:
	.pragma "nounroll";
	cvt.s64.s32 	%rd11, %r31;
	add.s64 	%rd12, %rd1, %rd11;
	add.s64 	%rd13, %rd3, %rd11;
	ld.global.u8 	%rs1, [%rd13];
	st.global.u8 	[%rd12], %rs1;
	add.s32 	%r31, %r31, 1;
	add.s32 	%r29, %r29, 1;
	setp.ne.s32 	%p4, %r29, 0;
	@%p4 bra 	$L__BB0_5;
$L__BB0_6:
	sub.s32 	%r25, %r1, %r17;
	setp.gt.u32 	%p5, %r25, -4;
	@%p5 bra 	$L__BB0_9;
	add.s32 	%r26, %r1, %r31;
	sub.s32 	%r27, %r26, %r28;
	sub.s32 	%r32, %r27, %r17;
	cvt.s64.s32 	%rd14, %r28;
	sub.s64 	%rd15, %rd2, %rd14;
	add.s64 	%rd4, %rd15, 1;
	add.s64 	%rd5, %rd1, 3;
$L__BB0_8:
	cvt.s64.s32 	%rd16, %r31;
	add.s64 	%rd17, %rd4, %rd16;
	add.s64 	%rd18, %rd5, %rd16;
	ld.global.u8 	%rs2, [%rd17+-1];
	st.global.u8 	[%rd18+-3], %rs2;
	ld.global.u8 	%rs3, [%rd17];
	st.global.u8 	[%rd18+-2], %rs3;
	ld.global.u8 	%rs4, [%rd17+1];
	st.global.u8 	[%rd18+-1], %rs4;
	ld.global.u8 	%rs5, [%rd17+2];
	st.global.u8 	[%rd18], %rs5;
	add.s32 	%r31, %r31, 4;
	add.s32 	%r32, %r32, 4;
	setp.ne.s32 	%p6, %r32, 0;
	@%p6 bra 	$L__BB0_8;
$L__BB0_9:
	ret;

}


// ===== COMPILED SASS (sm_100) =====

	.target	sm_100

	.elftype	@"ET_EXEC"


//--------------------- .note.nv.tkinfo           --------------------------
	.section	.note.nv.tkinfo,"",@"SHT_NOTE"
	.sectionflags	@"SHF_NOTE_NV_TKINFO"
	.tkinfo
        /*0018*/ 	.word	0x00000002
        /*0030*/ 	.string	""
        /*0030*/ 	.string	"ptxas"
        /*0030*/ 	.string	"Cuda compilation tools, release 13.0, V13.0.88"
        /*0030*/ 	.string	"Build cuda_13.0.r13.0/compiler.36424714_0"
        /*0030*/ 	.string	"-arch sm_100 -m 64 "



//--------------------- .note.nv.cuinfo           --------------------------
	.section	.note.nv.cuinfo,"",@"SHT_NOTE"
	.sectionflags	@"SHF_NOTE_NV_CUINFO"
        /*0018*/ 	.short	0x0002
        /*001a*/ 	.short	0x0064
        /*001c*/ 	.short	0x0082
	.zero		2


//--------------------- .nv.info                  --------------------------
	.section	.nv.info,"",@"SHT_CUDA_INFO"
	.align	4


	//----- nvinfo : EIATTR_REGCOUNT
	.align		4
        /*0000*/ 	.byte	0x04, 0x2f
        /*0002*/ 	.short	(.L_1 - .L_0)
	.align		4
.L_0:
        /*0004*/ 	.word	index@(_Z6changePcS_i)
        /*0008*/ 	.word	0x00000014


	//----- nvinfo : EIATTR_FRAME_SIZE
	.align		4
.L_1:
        /*000c*/ 	.byte	0x04, 0x11
        /*000e*/ 	.short	(.L_3 - .L_2)
	.align		4
.L_2:
        /*0010*/ 	.word	index@(_Z6changePcS_i)
        /*0014*/ 	.word	0x00000000


	//----- nvinfo : EIATTR_MIN_STACK_SIZE
	.align		4
.L_3:
        /*0018*/ 	.byte	0x04, 0x12
        /*001a*/ 	.short	(.L_5 - .L_4)
	.align		4
.L_4:
        /*001c*/ 	.word	index@(_Z6changePcS_i)
        /*0020*/ 	.word	0x00000000
.L_5:


//--------------------- .nv.compat                --------------------------
	.section	.nv.compat,"",@"SHT_CUDA_COMPAT_INFO"
	.align	4
        /*0000*/ 	.byte	0x02, 0x09, 0x00, 0x00, 0x02, 0x02, 0x01, 0x00, 0x02, 0x05, 0x05, 0x00, 0x03, 0x07, 0x01, 0x01
        /*0010*/ 	.byte	0x02, 0x03, 0x00, 0x00, 0x02, 0x06, 0x01, 0x00, 0x04, 0x0b, 0x08, 0x00, 0x09, 0x00, 0x00, 0x00
        /*0020*/ 	.byte	0x00, 0x00, 0x00, 0x00


//--------------------- .nv.info._Z6changePcS_i   --------------------------
	.section	.nv.info._Z6changePcS_i,"",@"SHT_CUDA_INFO"
	.sectionflags	@""
	.align	4


	//----- nvinfo : EIATTR_CUDA_API_VERSION
	.align		4
        /*0000*/ 	.byte	0x04, 0x37
        /*0002*/ 	.short	(.L_7 - .L_6)
.L_6:
        /*0004*/ 	.word	0x00000082


	//----- nvinfo : EIATTR_KPARAM_INFO
	.align		4
.L_7:
        /*0008*/ 	.byte	0x04, 0x17
        /*000a*/ 	.short	(.L_9 - .L_8)
.L_8:
        /*000c*/ 	.word	0x00000000
        /*0010*/ 	.short	0x0002
        /*0012*/ 	.short	0x0010
        /*0014*/ 	.byte	0x00, 0xf0, 0x11, 0x00


	//----- nvinfo : EIATTR_KPARAM_INFO
	.align		4
.L_9:
        /*0018*/ 	.byte	0x04, 0x17
        /*001a*/ 	.short	(.L_11 - .L_10)
.L_10:
        /*001c*/ 	.word	0x00000000
        /*0020*/ 	.short	0x0001
        /*0022*/ 	.short	0x0008
        /*0024*/ 	.byte	0x00, 0xf5, 0x21, 0x00


	//----- nvinfo : EIATTR_KPARAM_INFO
	.align		4
.L_11:
        /*0028*/ 	.byte	0x04, 0x17
        /*002a*/ 	.short	(.L_13 - .L_12)
.L_12:
        /*002c*/ 	.word	0x00000000
        /*0030*/ 	.short	0x0000
        /*0032*/ 	.short	0x0000
        /*0034*/ 	.byte	0x00, 0xf5, 0x21, 0x00


	//----- nvinfo : EIATTR_SPARSE_MMA_MASK
	.align		4
.L_13:
        /*0038*/ 	.byte	0x03, 0x50
        /*003a*/ 	.short	0x0000


	//----- nvinfo : EIATTR_MAXREG_COUNT
	.align		4
        /*003c*/ 	.byte	0x03, 0x1b
        /*003e*/ 	.short	0x00ff


	//----- nvinfo : EIATTR_MERCURY_ISA_VERSION
	.align		4
        /*0040*/ 	.byte	0x03, 0x5f
        /*0042*/ 	.short	0x0101


	//----- nvinfo : EIATTR_VRC_CTA_INIT_COUNT
	.align		4
        /*0044*/ 	.byte	0x02, 0x4a
	.zero		1
	.zero		1


	//----- nvinfo : EIATTR_EXIT_INSTR_OFFSETS
	.align		4
        /*0048*/ 	.byte	0x04, 0x1c
        /*004a*/ 	.short	(.L_15 - .L_14)


	//   ....[0]....
.L_14:
        /*004c*/ 	.word	0x000000f0


	//   ....[1]....
        /*0050*/ 	.word	0x000002a0


	//   ....[2]....
        /*0054*/ 	.word	0x00000430


	//----- nvinfo : EIATTR_CRS_STACK_SIZE
	.align		4
.L_15:
        /*0058*/ 	.byte	0x04, 0x1e
        /*005a*/ 	.short	(.L_17 - .L_16)
.L_16:
        /*005c*/ 	.word	0x00000000


	//----- nvinfo : EIATTR_CBANK_PARAM_SIZE
	.align		4
.L_17:
        /*0060*/ 	.byte	0x03, 0x19
        /*0062*/ 	.short	0x0014


	//----- nvinfo : EIATTR_PARAM_CBANK
	.align		4
        /*0064*/ 	.byte	0x04, 0x0a
        /*0066*/ 	.short	(.L_19 - .L_18)
	.align		4
.L_18:
        /*0068*/ 	.word	index@(.nv.constant0._Z6changePcS_i)
        /*006c*/ 	.short	0x0380
        /*006e*/ 	.short	0x0014


	//----- nvinfo : EIATTR_SW_WAR
	.align		4
.L_19:
        /*0070*/ 	.byte	0x04, 0x36
        /*0072*/ 	.short	(.L_21 - .L_20)
.L_20:
        /*0074*/ 	.word	0x00000008
.L_21:


//--------------------- .nv.callgraph             --------------------------
	.section	.nv.callgraph,"",@"SHT_CUDA_CALLGRAPH"
	.align	4
	.sectionentsize	8
	.align		4
        /*0000*/ 	.word	0x00000000
	.align		4
        /*0004*/ 	.word	0xffffffff
	.align		4
        /*0008*/ 	.word	0x00000000
	.align		4
        /*000c*/ 	.word	0xfffffffe
	.align		4
        /*0010*/ 	.word	0x00000000
	.align		4
        /*0014*/ 	.word	0xfffffffd
	.align		4
        /*0018*/ 	.word	0x00000000
	.align		4
        /*001c*/ 	.word	0xfffffffc


//--------------------- .text._Z6changePcS_i      --------------------------
	.section	.text._Z6changePcS_i,"ax",@progbits
	.align	128
        .global         _Z6changePcS_i
        .type           _Z6changePcS_i,@function
        .size           _Z6changePcS_i,(.L_x_5 - _Z6changePcS_i)
        .other          _Z6changePcS_i,@"STO_CUDA_ENTRY STV_DEFAULT"
_Z6changePcS_i:
.text._Z6changePcS_i:
[----:B------:R-:W-:Y:S01]  /*0000*/  LDC R1, c[0x0][0x37c] ;  /* 0x0000df00ff017b82 */ /* 0x000fe20000000800 */
[----:B------:R-:W0:Y:S07]  /*0010*/  S2R R9, SR_TID.X ;  /* 0x0000000000097919 */ /* 0x000e2e0000002100 */
[----:B------:R-:W1:Y:S01]  /*0020*/  LDC R0, c[0x0][0x390] ;  /* 0x0000e400ff007b82 */ /* 0x000e620000000800 */
[----:B------:R-:W-:Y:S01]  /*0030*/  IMAD.MOV.U32 R4, RZ, RZ, RZ ;  /* 0x000000ffff047224 */ /* 0x000fe200078e00ff */
[----:B0-----:R-:W-:-:S13]  /*0040*/  ISETP.NE.AND P0, PT, R9, RZ, PT ;  /* 0x000000ff0900720c */ /* 0x001fda0003f05270 */
[C---:B------:R-:W-:Y:S02]  /*0050*/  @P0 VIADD R5, R9.reuse, 0xffffffff ;  /* 0xffffffff09050836 */ /* 0x040fe40000000000 */
[----:B------:R-:W-:Y:S02]  /*0060*/  @P0 VIADD R2, R9, 0xfffffffe ;  /* 0xfffffffe09020836 */ /* 0x000fe40000000000 */
[----:B-1----:R-:W-:Y:S02]  /*0070*/  @P0 VIADD R6, R0, 0xffffffff ;  /* 0xffffffff00060836 */ /* 0x002fe40000000000 */
[----:B------:R-:W-:-:S04]  /*0080*/  @P0 IMAD.WIDE.U32 R2, R5, R2, RZ ;  /* 0x0000000205020225 */ /* 0x000fc800078e00ff */
[----:B------:R-:W-:Y:S01]  /*0090*/  @P0 IMAD R6, R5, R6, R0 ;  /* 0x0000000605060224 */ /* 0x000fe200078e0200 */
[----:B------:R-:W-:Y:S01]  /*00a0*/  @P0 SHF.R.U64 R5, R2, 0x1, R3 ;  /* 0x0000000102050819 */ /* 0x000fe20000001203 */
[----:B------:R-:W-:-:S04]  /*00b0*/  IMAD.IADD R3, R0, 0x1, -R9 ;  /* 0x0000000100037824 */ /* 0x000fc800078e0a09 */
[----:B------:R-:W-:-:S04]  /*00c0*/  @P0 IMAD.IADD R4, R6, 0x1, -R5 ;  /* 0x0000000106040824 */ /* 0x000fc800078e0a05 */
[----:B------:R-:W-:-:S05]  /*00d0*/  IMAD.IADD R5, R3, 0x1, R4 ;  /* 0x0000000103057824 */ /* 0x000fca00078e0204 */
[----:B------:R-:W-:-:S13]  /*00e0*/  ISETP.GE.AND P0, PT, R4, R5, PT ;  /* 0x000000050400720c */ /* 0x000fda0003f06270 */
[----:B------:R-:W-:Y:S05]  /*00f0*/  @P0 EXIT ;  /* 0x000000000000094d */ /* 0x000fea0003800000 */
[----:B------:R-:W-:Y:S01]  /*0100*/  LOP3.LUT P1, R3, R3, 0x3, RZ, 0xc0, !PT ;  /* 0x0000000303037812 */ /* 0x000fe2000782c0ff */
[----:B------:R-:W-:Y:S01]  /*0110*/  IMAD.IADD R2, R9, 0x1, -R0 ;  /* 0x0000000109027824 */ /* 0x000fe200078e0a00 */
[----:B------:R-:W0:Y:S01]  /*0120*/  LDCU.64 UR4, c[0x0][0x358] ;  /* 0x00006b00ff0477ac */ /* 0x000e220008000a00 */
[----:B------:R-:W-:Y:S01]  /*0130*/  BSSY.RECONVERGENT B0, `(.L_x_0) ;  /* 0x0000016000007945 */ /* 0x000fe20003800200 */
[----:B------:R-:W-:Y:S01]  /*0140*/  IMAD.MOV.U32 R5, RZ, RZ, R4 ;  /* 0x000000ffff057224 */ /* 0x000fe200078e0004 */
[----:B------:R-:W1:Y:S01]  /*0150*/  LDCU.64 UR8, c[0x0][0x388] ;  /* 0x00007100ff0877ac */ /* 0x000e620008000a00 */
[----:B------:R-:W-:-:S07]  /*0160*/  ISETP.GT.U32.AND P0, PT, R2, -0x4, PT ;  /* 0xfffffffc0200780c */ /* 0x000fce0003f04070 */
[----:B------:R-:W-:Y:S06]  /*0170*/  @!P1 BRA `(.L_x_1) ;  /* 0x0000000000449947 */ /* 0x000fec0003800000 */
[----:B------:R-:W2:Y:S01]  /*0180*/  LDCU.64 UR6, c[0x0][0x380] ;  /* 0x00007000ff0677ac */ /* 0x000ea20008000a00 */
[--C-:B------:R-:W-:Y:S01]  /*0190*/  SHF.R.S32.HI R2, RZ, 0x1f, R4.reuse ;  /* 0x0000001fff027819 */ /* 0x100fe20000011404 */
[----:B------:R-:W-:Y:S02]  /*01a0*/  IMAD.MOV R8, RZ, RZ, -R3 ;  /* 0x000000ffff087224 */ /* 0x000fe400078e0a03 */
[----:B------:R-:W-:Y:S01]  /*01b0*/  IMAD.MOV.U32 R5, RZ, RZ, R4 ;  /* 0x000000ffff057224 */ /* 0x000fe200078e0004 */
[----:B--2---:R-:W-:-:S04]  /*01c0*/  IADD3 R10, P1, PT, -R4, UR6, RZ ;  /* 0x00000006040a7c10 */ /* 0x004fc8000ff3e1ff */
[----:B------:R-:W-:-:S09]  /*01d0*/  IADD3.X R12, PT, PT, ~R2, UR7, RZ, P1, !PT ;  /* 0x00000007020c7c10 */ /* 0x000fd20008ffe5ff */
.L_x_2:
[----:B--2---:R-:W-:Y:S02]  /*01e0*/  SHF.R.S32.HI R7, RZ, 0x1f, R5 ;  /* 0x0000001fff077819 */ /* 0x004fe40000011405 */
[----:B------:R-:W-:-:S05]  /*01f0*/  IADD3 R2, P1, PT, R5, R10, RZ ;  /* 0x0000000a05027210 */ /* 0x000fca0007f3e0ff */
[----:B------:R-:W-:-:S06]  /*0200*/  IMAD.X R3, R7, 0x1, R12, P1 ;  /* 0x0000000107037824 */ /* 0x000fcc00008e060c */
[----:B0-----:R-:W2:Y:S01]  /*0210*/  LDG.E.U8 R3, desc[UR4][R2.64] ;  /* 0x0000000402037981 */ /* 0x001ea2000c1e1100 */
[C---:B-1----:R-:W-:Y:S01]  /*0220*/  IADD3 R6, P1, PT, R5.reuse, UR8, RZ ;  /* 0x0000000805067c10 */ /* 0x042fe2000ff3e0ff */
[----:B------:R-:W-:Y:S02]  /*0230*/  VIADD R8, R8, 0x1 ;  /* 0x0000000108087836 */ /* 0x000fe40000000000 */
[----:B------:R-:W-:Y:S01]  /*0240*/  VIADD R5, R5, 0x1 ;  /* 0x0000000105057836 */ /* 0x000fe20000000000 */
[----:B------:R-:W-:Y:S02]  /*0250*/  IADD3.X R7, PT, PT, R7, UR9, RZ, P1, !PT ;  /* 0x0000000907077c10 */ /* 0x000fe40008ffe4ff */
[----:B------:R-:W-:-:S03]  /*0260*/  ISETP.NE.AND P1, PT, R8, RZ, PT ;  /* 0x000000ff0800720c */ /* 0x000fc60003f25270 */
[----:B--2---:R2:W-:Y:S10]  /*0270*/  STG.E.U8 desc[UR4][R6.64], R3 ;  /* 0x0000000306007986 */ /* 0x0045f4000c101104 */
[----:B------:R-:W-:Y:S05]  /*0280*/  @P1 BRA `(.L_x_2) ;  /* 0xfffffffc00d41947 */ /* 0x000fea000383ffff */
.L_x_1:
[----:B01----:R-:W-:Y:S05]  /*0290*/  BSYNC.RECONVERGENT B0 ;  /* 0x0000000000007941 */ /* 0x003fea0003800200 */
.L_x_0:
[----:B------:R-:W-:Y:S05]  /*02a0*/  @P0 EXIT ;  /* 0x000000000000094d */ /* 0x000fea0003800000 */
[----:B------:R-:W0:Y:S01]  /*02b0*/  LDCU.64 UR6, c[0x0][0x380] ;  /* 0x00007000ff0677ac */ /* 0x000e220008000a00 */
[----:B--2---:R-:W1:Y:S01]  /*02c0*/  LDC.64 R2, c[0x0][0x388] ;  /* 0x0000e200ff027b82 */ /* 0x004e620000000a00 */
[----:B------:R-:W-:-:S05]  /*02d0*/  IADD3 R7, PT, PT, -R4, R9, R5 ;  /* 0x0000000904077210 */ /* 0x000fca0007ffe105 */
[----:B------:R-:W-:Y:S01]  /*02e0*/  IMAD.IADD R0, R7, 0x1, -R0 ;  /* 0x0000000107007824 */ /* 0x000fe200078e0a00 */
[----:B0-----:R-:W-:Y:S02]  /*02f0*/  IADD3 R10, P0, PT, -R4, UR6, RZ ;  /* 0x00000006040a7c10 */ /* 0x001fe4000ff1e1ff */
[----:B------:R-:W-:-:S04]  /*0300*/  SHF.R.S32.HI R4, RZ, 0x1f, R4 ;  /* 0x0000001fff047819 */ /* 0x000fc80000011404 */
[----:B------:R-:W-:-:S07]  /*0310*/  IADD3.X R4, PT, PT, ~R4, UR7, RZ, P0, !PT ;  /* 0x0000000704047c10 */ /* 0x000fce00087fe5ff */
.L_x_3:
[----:B0-----:R-:W-:Y:S02]  /*0320*/  SHF.R.S32.HI R7, RZ, 0x1f, R5 ;  /* 0x0000001fff077819 */ /* 0x001fe40000011405 */
[----:B------:R-:W-:-:S05]  /*0330*/  IADD3 R8, P0, PT, R5, R10, RZ ;  /* 0x0000000a05087210 */ /* 0x000fca0007f1e0ff */
[----:B------:R-:W-:-:S05]  /*0340*/  IMAD.X R9, R7, 0x1, R4, P0 ;  /* 0x0000000107097824 */ /* 0x000fca00000e0604 */
[----:B------:R-:W2:Y:S01]  /*0350*/  LDG.E.U8 R11, desc[UR4][R8.64] ;  /* 0x00000004080b7981 */ /* 0x000ea2000c1e1100 */
[----:B-1----:R-:W-:-:S04]  /*0360*/  IADD3 R6, P0, P1, R5, 0x3, R2 ;  /* 0x0000000305067810 */ /* 0x002fc8000791e002 */
[----:B------:R-:W-:-:S05]  /*0370*/  IADD3.X R7, PT, PT, R7, R3, RZ, P0, P1 ;  /* 0x0000000307077210 */ /* 0x000fca00007e24ff */
[----:B--2---:R0:W-:Y:S04]  /*0380*/  STG.E.U8 desc[UR4][R6.64+-0x3], R11 ;  /* 0xfffffd0b06007986 */ /* 0x0041e8000c101104 */
[----:B------:R-:W2:Y:S04]  /*0390*/  LDG.E.U8 R13, desc[UR4][R8.64+0x1] ;  /* 0x00000104080d7981 */ /* 0x000ea8000c1e1100 */
[----:B--2---:R0:W-:Y:S04]  /*03a0*/  STG.E.U8 desc[UR4][R6.64+-0x2], R13 ;  /* 0xfffffe0d06007986 */ /* 0x0041e8000c101104 */
[----:B------:R-:W2:Y:S04]  /*03b0*/  LDG.E.U8 R15, desc[UR4][R8.64+0x2] ;  /* 0x00000204080f7981 */ /* 0x000ea8000c1e1100 */
[----:B--2---:R0:W-:Y:S04]  /*03c0*/  STG.E.U8 desc[UR4][R6.64+-0x1], R15 ;  /* 0xffffff0f06007986 */ /* 0x0041e8000c101104 */
[----:B------:R-:W2:Y:S01]  /*03d0*/  LDG.E.U8 R17, desc[UR4][R8.64+0x3] ;  /* 0x0000030408117981 */ /* 0x000ea2000c1e1100 */
[----:B------:R-:W-:-:S02]  /*03e0*/  VIADD R0, R0, 0x4 ;  /* 0x0000000400007836 */ /* 0x000fc40000000000 */
[----:B------:R-:W-:-:S03]  /*03f0*/  VIADD R5, R5, 0x4 ;  /* 0x0000000405057836 */ /* 0x000fc60000000000 */
[----:B------:R-:W-:Y:S01]  /*0400*/  ISETP.NE.AND P0, PT, R0, RZ, PT ;  /* 0x000000ff0000720c */ /* 0x000fe20003f05270 */
[----:B--2---:R0:W-:-:S12]  /*0410*/  STG.E.U8 desc[UR4][R6.64], R17 ;  /* 0x0000001106007986 */ /* 0x0041d8000c101104 */
[----:B------:R-:W-:Y:S05]  /*0420*/  @P0 BRA `(.L_x_3) ;  /* 0xfffffffc00bc0947 */ /* 0x000fea000383ffff */
[----:B------:R-:W-:Y:S05]  /*0430*/  EXIT ;  /* 0x000000000000794d */ /* 0x000fea0003800000 */
.L_x_4:
[----:B------:R-:W-:-:S00]  /*0440*/  BRA `(.L_x_4) ;  /* 0xfffffffc00fc7947 */ /* 0x000fc0000383ffff */
[----:B------:R-:W-:-:S00]  /*0450*/  NOP ;  /* 0x0000000000007918 */ /* 0x000fc00000000000 */
        /* <DEDUP_REMOVED lines=10> */
.L_x_5:


//--------------------- .nv.shared.reserved.0     --------------------------
	.section	.nv.shared.reserved.0,"aw",@nobits
	.weak		__nv_reservedSMEM_offset_0_alias
	.size		__nv_reservedSMEM_offset_0_alias, 0, 64
	.other		__nv_reservedSMEM_offset_0_alias,@"STO_CUDA_RESERVED_SHARED STV_DEFAULT"
__nv_reservedSMEM_offset_0_alias:
	.zero		0
	.zero		64


//--------------------- .nv.constant0._Z6changePcS_i --------------------------
	.section	.nv.constant0._Z6changePcS_i,"a",@progbits
	.sectionflags	@""
	.align	4
.nv.constant0._Z6changePcS_i:
	.zero		916


//--------------------- SYMBOLS --------------------------

	.type		.nv.reservedSmem.offset0,@object
	.size		.nv.reservedSmem.offset0,0x4
